	.headerflags	@"EF_CUDA_TEXMODE_UNIFIED EF_CUDA_64BIT_ADDRESS EF_CUDA_ACCELERATORS EF_CUDA_SM90 EF_CUDA_VIRTUAL_SM(EF_CUDA_SM90)"
	.elftype	@"ET_EXEC"


//--------------------- .nv.info                  --------------------------
	.section	.nv.info,"",@"SHT_CUDA_INFO"
	.align	4


	//----- nvinfo : EIATTR_REGCOUNT
	.align		4
        /*0000*/ 	.byte	0x04, 0x2f
        /*0002*/ 	.short	(.L_1 - .L_0)
	.align		4
.L_0:
        /*0004*/ 	.word	index@(triton_poi_fused__to_copy_clone_2)
        /*0008*/ 	.word	0x0000000e


	//----- nvinfo : EIATTR_MIN_STACK_SIZE
	.align		4
.L_1:
        /*000c*/ 	.byte	0x04, 0x12
        /*000e*/ 	.short	(.L_3 - .L_2)
	.align		4
.L_2:
        /*0010*/ 	.word	index@(triton_poi_fused__to_copy_clone_2)
        /*0014*/ 	.word	0x00000000


	//----- nvinfo : EIATTR_FRAME_SIZE
	.align		4
.L_3:
        /*0018*/ 	.byte	0x04, 0x11
        /*001a*/ 	.short	(.L_5 - .L_4)
	.align		4
.L_4:
        /*001c*/ 	.word	index@(triton_poi_fused__to_copy_clone_2)
        /*0020*/ 	.word	0x00000000


	//----- nvinfo : EIATTR_MIN_STACK_SIZE
	.align		4
.L_5:
        /*0024*/ 	.byte	0x04, 0x12
        /*0026*/ 	.short	(.L_7 - .L_6)
	.align		4
.L_6:
        /*0028*/ 	.word	index@(triton_poi_fused__to_copy_clone_2)
        /*002c*/ 	.word	0x00000000
.L_7:


//--------------------- .nv.info.triton_poi_fused__to_copy_clone_2 --------------------------
	.section	.nv.info.triton_poi_fused__to_copy_clone_2,"",@"SHT_CUDA_INFO"
	.sectionflags	@""
	.align	4


	//----- nvinfo : EIATTR_CUDA_API_VERSION
	.align		4
        /*0000*/ 	.byte	0x04, 0x37
        /*0002*/ 	.short	(.L_9 - .L_8)
.L_8:
        /*0004*/ 	.word	0x0000007c


	//----- nvinfo : EIATTR_KPARAM_INFO
	.align		4
.L_9:
        /*0008*/ 	.byte	0x04, 0x17
        /*000a*/ 	.short	(.L_11 - .L_10)
.L_10:
        /*000c*/ 	.word	0x00000000
        /*0010*/ 	.short	0x0002
        /*0012*/ 	.short	0x0010
        /*0014*/ 	.byte	0x00, 0xf0, 0x11, 0x00


	//----- nvinfo : EIATTR_KPARAM_INFO
	.align		4
.L_11:
        /*0018*/ 	.byte	0x04, 0x17
        /*001a*/ 	.short	(.L_13 - .L_12)
.L_12:
        /*001c*/ 	.word	0x00000000
        /*0020*/ 	.short	0x0001
        /*0022*/ 	.short	0x0008
        /*0024*/ 	.byte	0x00, 0xf4, 0x21, 0x00


	//----- nvinfo : EIATTR_KPARAM_INFO
	.align		4
.L_13:
        /*0028*/ 	.byte	0x04, 0x17
        /*002a*/ 	.short	(.L_15 - .L_14)
.L_14:
        /*002c*/ 	.word	0x00000000
        /*0030*/ 	.short	0x0000
        /*0032*/ 	.short	0x0000
        /*0034*/ 	.byte	0x00, 0xf4, 0x21, 0x00


	//----- nvinfo : EIATTR_SPARSE_MMA_MASK
	.align		4
.L_15:
        /*0038*/ 	.byte	0x03, 0x50
        /*003a*/ 	.short	0x0000


	//----- nvinfo : EIATTR_MAXREG_COUNT
	.align		4
        /*003c*/ 	.byte	0x03, 0x1b
        /*003e*/ 	.short	0x00ff


	//----- nvinfo : EIATTR_EXIT_INSTR_OFFSETS
	.align		4
        /*0040*/ 	.byte	0x04, 0x1c
        /*0042*/ 	.short	(.L_17 - .L_16)


	//   ....[0]....
.L_16:
        /*0044*/ 	.word	0x00000260


	//   ....[1]....
        /*0048*/ 	.word	0x000002a0


	//----- nvinfo : EIATTR_REQNTID
	.align		4
.L_17:
        /*004c*/ 	.byte	0x04, 0x10
        /*004e*/ 	.short	(.L_19 - .L_18)
.L_18:
        /*0050*/ 	.word	0x00000020
        /*0054*/ 	.word	0x00000001
        /*0058*/ 	.word	0x00000001


	//----- nvinfo : EIATTR_CBANK_PARAM_SIZE
	.align		4
.L_19:
        /*005c*/ 	.byte	0x03, 0x19
        /*005e*/ 	.short	0x0014


	//----- nvinfo : EIATTR_PARAM_CBANK
	.align		4
        /*0060*/ 	.byte	0x04, 0x0a
        /*0062*/ 	.short	(.L_21 - .L_20)
	.align		4
.L_20:
        /*0064*/ 	.word	index@(.nv.constant0.triton_poi_fused__to_copy_clone_2)
        /*0068*/ 	.short	0x0210
        /*006a*/ 	.short	0x0014


	//----- nvinfo : EIATTR_SW_WAR
	.align		4
.L_21:
        /*006c*/ 	.byte	0x04, 0x36
        /*006e*/ 	.short	(.L_23 - .L_22)
.L_22:
        /*0070*/ 	.word	0x00000008
.L_23:


//--------------------- .nv.callgraph             --------------------------
	.section	.nv.callgraph,"",@"SHT_CUDA_CALLGRAPH"
	.align	4
	.sectionentsize	8
	.align		4
        /*0000*/ 	.word	0x00000000
	.align		4
        /*0004*/ 	.word	0xffffffff
	.align		4
        /*0008*/ 	.word	0x00000000
	.align		4
        /*000c*/ 	.word	0xfffffffe
	.align		4
        /*0010*/ 	.word	0x00000000
	.align		4
        /*0014*/ 	.word	0xfffffffd
	.align		4
        /*0018*/ 	.word	0x00000000
	.align		4
        /*001c*/ 	.word	0xfffffffc


//--------------------- .text.triton_poi_fused__to_copy_clone_2 --------------------------
	.section	.text.triton_poi_fused__to_copy_clone_2,"ax",@progbits
	.align	128
        .global         triton_poi_fused__to_copy_clone_2
        .type           triton_poi_fused__to_copy_clone_2,@function
        .size           triton_poi_fused__to_copy_clone_2,(.L_x_1 - triton_poi_fused__to_copy_clone_2)
        .other          triton_poi_fused__to_copy_clone_2,@"STO_CUDA_ENTRY STV_DEFAULT"
triton_poi_fused__to_copy_clone_2:
.text.triton_poi_fused__to_copy_clone_2:
[----:B------:R-:W0:Y:S02]  /*0000*/  LDC R1, c[0x0][0x28] ;  /* 0x00000a00ff017b82 */ /* 0x000e240000000800 */
[----:B------:R-:W1:Y:S01]  /*0010*/  S2R R3, SR_TID.X ;  /* 0x0000000000037919 */ /* 0x000e620000002100 */
[----:B------:R-:W-:Y:S01]  /*0020*/  ULDC.64 UR4, c[0x0][0x208] ;  /* 0x0000820000047ab9 */ /* 0x000fe20000000a00 */
[----:B------:R-:W2:Y:S01]  /*0030*/  S2R R4, SR_CTAID.X ;  /* 0x0000000000047919 */ /* 0x000ea20000002500 */
[----:B-1----:R-:W-:Y:S02]  /*0040*/  IMAD.SHL.U32 R3, R3, 0x2, RZ ;  /* 0x0000000203037824 */ /* 0x002fe400078e00ff */
[----:B--2---:R-:W-:Y:S01]  /*0050*/  IMAD.SHL.U32 R0, R4, 0x40, RZ ;  /* 0x0000004004007824 */ /* 0x004fe200078e00ff */
[----:B------:R-:W-:Y:S02]  /*0060*/  SHF.R.S32.HI R7, RZ, 0x19, R4 ;  /* 0x00000019ff077819 */ /* 0x000fe40000011404 */
[----:B------:R-:W1:Y:S02]  /*0070*/  LDC.64 R4, c[0x0][0x210] ;  /* 0x00008400ff047b82 */ /* 0x000e640000000a00 */
[----:B------:R-:W-:-:S02]  /*0080*/  LOP3.LUT R9, R0, 0x3e, R3, 0xf8, !PT ;  /* 0x0000003e00097812 */ /* 0x000fc400078ef803 */
[----:B------:R-:W-:Y:S02]  /*0090*/  SGXT R7, R7, 0x1 ;  /* 0x000000010707781a */ /* 0x000fe40000000200 */
[----:B------:R-:W-:Y:S02]  /*00a0*/  SHF.R.S32.HI R2, RZ, 0x1f, R9 ;  /* 0x0000001fff027819 */ /* 0x000fe40000011409 */
[----:B------:R-:W-:Y:S02]  /*00b0*/  LOP3.LUT R0, R0, 0x2, R3, 0xf8, !PT ;  /* 0x0000000200007812 */ /* 0x000fe400078ef803 */
[-C--:B------:R-:W-:Y:S02]  /*00c0*/  LEA.HI R2, R2, R9.reuse, RZ, 0x2 ;  /* 0x0000000902027211 */ /* 0x080fe400078f10ff */
[----:B------:R-:W-:Y:S02]  /*00d0*/  LEA.HI R8, R7, R9, RZ, 0x4 ;  /* 0x0000000907087211 */ /* 0x000fe400078f20ff */
[----:B------:R-:W-:-:S02]  /*00e0*/  SHF.R.S32.HI R6, RZ, 0x2, R2 ;  /* 0x00000002ff067819 */ /* 0x000fc40000011402 */
[----:B------:R-:W-:Y:S01]  /*00f0*/  LOP3.LUT R0, R0, 0x1, RZ, 0xfc, !PT ;  /* 0x0000000100007812 */ /* 0x000fe200078efcff */
[----:B------:R-:W-:Y:S01]  /*0100*/  IMAD.SHL.U32 R8, R8, 0x8, RZ ;  /* 0x0000000808087824 */ /* 0x000fe200078e00ff */
[----:B------:R-:W-:Y:S02]  /*0110*/  LEA.HI R3, R6, R6, RZ, 0x2 ;  /* 0x0000000606037211 */ /* 0x000fe400078f10ff */
[----:B------:R-:W-:Y:S02]  /*0120*/  LEA.HI R7, R7, R0, RZ, 0x2 ;  /* 0x0000000007077211 */ /* 0x000fe400078f10ff */
[----:B------:R-:W-:Y:S02]  /*0130*/  LOP3.LUT R3, R3, 0x1ffffffc, RZ, 0xc0, !PT ;  /* 0x1ffffffc03037812 */ /* 0x000fe400078ec0ff */
[----:B------:R-:W-:Y:S02]  /*0140*/  LOP3.LUT R8, R8, 0xffffff80, RZ, 0xc0, !PT ;  /* 0xffffff8008087812 */ /* 0x000fe400078ec0ff */
[----:B------:R-:W-:Y:S01]  /*0150*/  LOP3.LUT R2, R2, 0x7fffffc, RZ, 0xc0, !PT ;  /* 0x07fffffc02027812 */ /* 0x000fe200078ec0ff */
[----:B------:R-:W-:Y:S01]  /*0160*/  IMAD.IADD R3, R6, 0x1, -R3 ;  /* 0x0000000106037824 */ /* 0x000fe200078e0a03 */
[----:B------:R-:W-:-:S02]  /*0170*/  LOP3.LUT R7, R7, 0x7ffffc4, RZ, 0xc0, !PT ;  /* 0x07ffffc407077812 */ /* 0x000fc400078ec0ff */
[----:B------:R-:W-:Y:S01]  /*0180*/  ISETP.GE.AND P0, PT, R9, 0x40, PT ;  /* 0x000000400900780c */ /* 0x000fe20003f06270 */
[--C-:B------:R-:W-:Y:S01]  /*0190*/  IMAD R3, R3, 0x8, R8.reuse ;  /* 0x0000000803037824 */ /* 0x100fe200078e0208 */
[----:B------:R-:W-:Y:S01]  /*01a0*/  PRMT R8, RZ, 0x7610, R8 ;  /* 0x00007610ff087816 */ /* 0x000fe20000000008 */
[----:B------:R-:W-:Y:S02]  /*01b0*/  IMAD.IADD R2, R9, 0x1, -R2 ;  /* 0x0000000109027824 */ /* 0x000fe400078e0a02 */
[----:B------:R-:W-:Y:S01]  /*01c0*/  IMAD.IADD R7, R0, 0x1, -R7 ;  /* 0x0000000100077824 */ /* 0x000fe200078e0a07 */
[----:B------:R-:W-:Y:S01]  /*01d0*/  PRMT R0, RZ, 0x7610, R0 ;  /* 0x00007610ff007816 */ /* 0x000fe20000000000 */
[--C-:B------:R-:W-:Y:S02]  /*01e0*/  IMAD R11, R2, 0x20, R3.reuse ;  /* 0x00000020020b7824 */ /* 0x100fe400078e0203 */
[----:B------:R-:W-:Y:S02]  /*01f0*/  IMAD R7, R7, 0x20, R3 ;  /* 0x0000002007077824 */ /* 0x000fe400078e0203 */
[----:B-1----:R-:W-:-:S04]  /*0200*/  IMAD.WIDE R2, R11, 0x2, R4 ;  /* 0x000000020b027825 */ /* 0x002fc800078e0204 */
[----:B------:R-:W-:Y:S01]  /*0210*/  IMAD.WIDE R4, R7, 0x2, R4 ;  /* 0x0000000207047825 */ /* 0x000fe200078e0204 */
[----:B------:R1:W5:Y:S01]  /*0220*/  @!P0 LDG.E.EL.U16 R0, desc[UR4][R2.64] ;  /* 0x0000000402008981 */ /* 0x000362000c2e1500 */
[----:B------:R-:W2:Y:S03]  /*0230*/  LDC.64 R6, c[0x0][0x218] ;  /* 0x00008600ff067b82 */ /* 0x000ea60000000a00 */
[----:B------:R1:W5:Y:S01]  /*0240*/  @!P0 LDG.E.EL.U16 R8, desc[UR4][R4.64] ;  /* 0x0000000404088981 */ /* 0x000362000c2e1500 */
[----:B--2---:R-:W-:Y:S01]  /*0250*/  IMAD.WIDE R6, R9, 0x4, R6 ;  /* 0x0000000409067825 */ /* 0x004fe200078e0206 */
[----:B-1----:R-:W-:Y:S06]  /*0260*/  @P0 EXIT ;  /* 0x000000000000094d */ /* 0x002fec0003800000 */
[----:B-----5:R-:W-:Y:S02]  /*0270*/  HADD2.F32 R2, -RZ, R0.H0_H0 ;  /* 0x20000000ff027230 */ /* 0x020fe40000004100 */
[----:B------:R-:W-:-:S05]  /*0280*/  HADD2.F32 R3, -RZ, R8.H0_H0 ;  /* 0x20000008ff037230 */ /* 0x000fca0000004100 */
[----:B------:R-:W-:Y:S01]  /*0290*/  STG.E.64 desc[UR4][R6.64], R2 ;  /* 0x0000000206007986 */ /* 0x000fe2000c101b04 */
[----:B------:R-:W-:Y:S05]  /*02a0*/  EXIT ;  /* 0x000000000000794d */ /* 0x000fea0003800000 */
.L_x_0:
[----:B------:R-:W-:-:S00]  /*02b0*/  BRA `(.L_x_0) ;  /* 0xfffffffc00fc7947 */ /* 0x000fc0000383ffff */
[----:B------:R-:W-:-:S00]  /*02c0*/  NOP ;  /* 0x0000000000007918 */ /* 0x000fc00000000000 */
        /* <DEDUP_REMOVED lines=11> */
.L_x_1:


//--------------------- .nv.constant0.triton_poi_fused__to_copy_clone_2 --------------------------
	.section	.nv.constant0.triton_poi_fused__to_copy_clone_2,"a",@progbits
	.sectionflags	@""
	.align	4
.nv.constant0.triton_poi_fused__to_copy_clone_2:
	.zero		548
